	.headerflags	@"EF_CUDA_TEXMODE_UNIFIED EF_CUDA_64BIT_ADDRESS EF_CUDA_ACCELERATORS EF_CUDA_SM90 EF_CUDA_VIRTUAL_SM(EF_CUDA_SM90)"
	.elftype	@"ET_EXEC"


//--------------------- .nv.info                  --------------------------
	.section	.nv.info,"",@"SHT_CUDA_INFO"
	.align	4


	//----- nvinfo : EIATTR_REGCOUNT
	.align		4
        /*0000*/ 	.byte	0x04, 0x2f
        /*0002*/ 	.short	(.L_4 - .L_3)
	.align		4
.L_3:
        /*0004*/ 	.word	index@(triton_poi_fused_scalar_tensor_where_5)
        /*0008*/ 	.word	0x00000018


	//----- nvinfo : EIATTR_MIN_STACK_SIZE
	.align		4
.L_4:
        /*000c*/ 	.byte	0x04, 0x12
        /*000e*/ 	.short	(.L_6 - .L_5)
	.align		4
.L_5:
        /*0010*/ 	.word	index@(triton_poi_fused_scalar_tensor_where_5)
        /*0014*/ 	.word	0x00000000


	//----- nvinfo : EIATTR_FRAME_SIZE
	.align		4
.L_6:
        /*0018*/ 	.byte	0x04, 0x11
        /*001a*/ 	.short	(.L_8 - .L_7)
	.align		4
.L_7:
        /*001c*/ 	.word	index@(triton_poi_fused_scalar_tensor_where_5)
        /*0020*/ 	.word	0x00000000


	//----- nvinfo : EIATTR_MIN_STACK_SIZE
	.align		4
.L_8:
        /*0024*/ 	.byte	0x04, 0x12
        /*0026*/ 	.short	(.L_10 - .L_9)
	.align		4
.L_9:
        /*0028*/ 	.word	index@(triton_poi_fused_scalar_tensor_where_5)
        /*002c*/ 	.word	0x00000000
.L_10:


//--------------------- .nv.info.triton_poi_fused_scalar_tensor_where_5 --------------------------
	.section	.nv.info.triton_poi_fused_scalar_tensor_where_5,"",@"SHT_CUDA_INFO"
	.sectionflags	@""
	.align	4


	//----- nvinfo : EIATTR_CUDA_API_VERSION
	.align		4
        /*0000*/ 	.byte	0x04, 0x37
        /*0002*/ 	.short	(.L_12 - .L_11)
.L_11:
        /*0004*/ 	.word	0x0000007c


	//----- nvinfo : EIATTR_KPARAM_INFO
	.align		4
.L_12:
        /*0008*/ 	.byte	0x04, 0x17
        /*000a*/ 	.short	(.L_14 - .L_13)
.L_13:
        /*000c*/ 	.word	0x00000000
        /*0010*/ 	.short	0x0005
        /*0012*/ 	.short	0x0020
        /*0014*/ 	.byte	0x00, 0xf4, 0x21, 0x00


	//----- nvinfo : EIATTR_KPARAM_INFO
	.align		4
.L_14:
        /*0018*/ 	.byte	0x04, 0x17
        /*001a*/ 	.short	(.L_16 - .L_15)
.L_15:
        /*001c*/ 	.word	0x00000000
        /*0020*/ 	.short	0x0004
        /*0022*/ 	.short	0x0018
        /*0024*/ 	.byte	0x00, 0xf0, 0x11, 0x00


	//----- nvinfo : EIATTR_KPARAM_INFO
	.align		4
.L_16:
        /*0028*/ 	.byte	0x04, 0x17
        /*002a*/ 	.short	(.L_18 - .L_17)
.L_17:
        /*002c*/ 	.word	0x00000000
        /*0030*/ 	.short	0x0003
        /*0032*/ 	.short	0x0014
        /*0034*/ 	.byte	0x00, 0xf0, 0x11, 0x00


	//----- nvinfo : EIATTR_KPARAM_INFO
	.align		4
.L_18:
        /*0038*/ 	.byte	0x04, 0x17
        /*003a*/ 	.short	(.L_20 - .L_19)
.L_19:
        /*003c*/ 	.word	0x00000000
        /*0040*/ 	.short	0x0002
        /*0042*/ 	.short	0x0010
        /*0044*/ 	.byte	0x00, 0xf0, 0x11, 0x00


	//----- nvinfo : EIATTR_KPARAM_INFO
	.align		4
.L_20:
        /*0048*/ 	.byte	0x04, 0x17
        /*004a*/ 	.short	(.L_22 - .L_21)
.L_21:
        /*004c*/ 	.word	0x00000000
        /*0050*/ 	.short	0x0001
        /*0052*/ 	.short	0x0008
        /*0054*/ 	.byte	0x00, 0xf4, 0x21, 0x00


	//----- nvinfo : EIATTR_KPARAM_INFO
	.align		4
.L_22:
        /*0058*/ 	.byte	0x04, 0x17
        /*005a*/ 	.short	(.L_24 - .L_23)
.L_23:
        /*005c*/ 	.word	0x00000000
        /*0060*/ 	.short	0x0000
        /*0062*/ 	.short	0x0000
        /*0064*/ 	.byte	0x00, 0xf4, 0x21, 0x00


	//----- nvinfo : EIATTR_SPARSE_MMA_MASK
	.align		4
.L_24:
        /*0068*/ 	.byte	0x03, 0x50
        /*006a*/ 	.short	0x0000


	//----- nvinfo : EIATTR_MAXREG_COUNT
	.align		4
        /*006c*/ 	.byte	0x03, 0x1b
        /*006e*/ 	.short	0x00ff


	//----- nvinfo : EIATTR_EXTERNS
	.align		4
        /*0070*/ 	.byte	0x04, 0x0f
        /*0072*/ 	.short	(.L_26 - .L_25)


	//   ....[0]....
	.align		4
.L_25:
        /*0074*/ 	.word	index@(__assertfail)


	//----- nvinfo : EIATTR_SYSCALL_OFFSETS
	.align		4
.L_26:
        /*0078*/ 	.byte	0x04, 0x46
        /*007a*/ 	.short	(.L_28 - .L_27)


	//   ....[0]....
.L_27:
        /*007c*/ 	.word	0x00000330


	//----- nvinfo : EIATTR_EXIT_INSTR_OFFSETS
	.align		4
.L_28:
        /*0080*/ 	.byte	0x04, 0x1c
        /*0082*/ 	.short	(.L_30 - .L_29)


	//   ....[0]....
.L_29:
        /*0084*/ 	.word	0x00000410


	//   ....[1]....
        /*0088*/ 	.word	0x00000490


	//----- nvinfo : EIATTR_REQNTID
	.align		4
.L_30:
        /*008c*/ 	.byte	0x04, 0x10
        /*008e*/ 	.short	(.L_32 - .L_31)
.L_31:
        /*0090*/ 	.word	0x00000080
        /*0094*/ 	.word	0x00000001
        /*0098*/ 	.word	0x00000001


	//----- nvinfo : EIATTR_CRS_STACK_SIZE
	.align		4
.L_32:
        /*009c*/ 	.byte	0x04, 0x1e
        /*009e*/ 	.short	(.L_34 - .L_33)
.L_33:
        /*00a0*/ 	.word	0x00000000


	//----- nvinfo : EIATTR_CBANK_PARAM_SIZE
	.align		4
.L_34:
        /*00a4*/ 	.byte	0x03, 0x19
        /*00a6*/ 	.short	0x0028


	//----- nvinfo : EIATTR_PARAM_CBANK
	.align		4
        /*00a8*/ 	.byte	0x04, 0x0a
        /*00aa*/ 	.short	(.L_36 - .L_35)
	.align		4
.L_35:
        /*00ac*/ 	.word	index@(.nv.constant0.triton_poi_fused_scalar_tensor_where_5)
        /*00b0*/ 	.short	0x0210
        /*00b2*/ 	.short	0x0028


	//----- nvinfo : EIATTR_SW_WAR
	.align		4
.L_36:
        /*00b4*/ 	.byte	0x04, 0x36
        /*00b6*/ 	.short	(.L_38 - .L_37)
.L_37:
        /*00b8*/ 	.word	0x00000008
.L_38:


//--------------------- .nv.callgraph             --------------------------
	.section	.nv.callgraph,"",@"SHT_CUDA_CALLGRAPH"
	.align	4
	.sectionentsize	8
	.align		4
        /*0000*/ 	.word	0x00000000
	.align		4
        /*0004*/ 	.word	0xffffffff
	.align		4
        /*0008*/ 	.word	index@(triton_poi_fused_scalar_tensor_where_5)
	.align		4
        /*000c*/ 	.word	index@(__assertfail)
	.align		4
        /*0010*/ 	.word	0x00000000
	.align		4
        /*0014*/ 	.word	0xfffffffe
	.align		4
        /*0018*/ 	.word	0x00000000
	.align		4
        /*001c*/ 	.word	0xfffffffd
	.align		4
        /*0020*/ 	.word	0x00000000
	.align		4
        /*0024*/ 	.word	0xfffffffc


//--------------------- .nv.constant4             --------------------------
	.section	.nv.constant4,"a",@progbits
	.align	8
	.align		8
.nv.constant4:
        /*0000*/ 	.dword	__assertfail
	.align		8
        /*0008*/ 	.dword	assertFunc_0
	.align		8
        /*0010*/ 	.dword	assertFile_0
	.align		8
        /*0018*/ 	.dword	assertMessage_0


//--------------------- .text.triton_poi_fused_scalar_tensor_where_5 --------------------------
	.section	.text.triton_poi_fused_scalar_tensor_where_5,"ax",@progbits
	.sectionflags	@"SHF_BARRIERS=1"
	.align	128
        .global         triton_poi_fused_scalar_tensor_where_5
        .type           triton_poi_fused_scalar_tensor_where_5,@function
        .size           triton_poi_fused_scalar_tensor_where_5,(.L_x_2 - triton_poi_fused_scalar_tensor_where_5)
        .other          triton_poi_fused_scalar_tensor_where_5,@"STO_CUDA_ENTRY STV_DEFAULT"
triton_poi_fused_scalar_tensor_where_5:
.text.triton_poi_fused_scalar_tensor_where_5:
[----:B------:R-:W0:Y:S02]  /*0000*/  LDC R1, c[0x0][0x28] ;  /* 0x00000a00ff017b82 */ /* 0x000e240000000800 */
[----:B------:R-:W1:Y:S01]  /*0010*/  LDC R11, c[0x0][0x220] ;  /* 0x00008800ff0b7b82 */ /* 0x000e620000000800 */
[----:B------:R-:W2:Y:S01]  /*0020*/  S2R R0, SR_TID.X ;  /* 0x0000000000007919 */ /* 0x000ea20000002100 */
[----:B------:R-:W-:Y:S01]  /*0030*/  ULDC UR4, c[0x0][0x224] ;  /* 0x0000890000047ab9 */ /* 0x000fe20000000800 */
[----:B------:R-:W3:Y:S01]  /*0040*/  S2R R5, SR_CTAID.X ;  /* 0x0000000000057919 */ /* 0x000ee20000002500 */
[----:B-1----:R-:W-:-:S04]  /*0050*/  IABS R7, R11 ;  /* 0x0000000b00077213 */ /* 0x002fc80000000000 */
[----:B------:R-:W1:Y:S01]  /*0060*/  I2F.RP R4, R7 ;  /* 0x0000000700047306 */ /* 0x000e620000209400 */
[----:B--2---:R-:W-:-:S05]  /*0070*/  LOP3.LUT R0, R0, 0x7f, RZ, 0xc0, !PT ;  /* 0x0000007f00007812 */ /* 0x004fca00078ec0ff */
[----:B---3--:R-:W-:Y:S02]  /*0080*/  IMAD R0, R5, 0x80, R0 ;  /* 0x0000008005007824 */ /* 0x008fe400078e0200 */
[----:B-1----:R-:W1:Y:S02]  /*0090*/  MUFU.RCP R4, R4 ;  /* 0x0000000400047308 */ /* 0x002e640000001000 */
[----:B-1----:R-:W-:Y:S01]  /*00a0*/  VIADD R2, R4, 0xffffffe ;  /* 0x0ffffffe04027836 */ /* 0x002fe20000000000 */
[----:B------:R-:W-:-:S05]  /*00b0*/  IABS R4, R0 ;  /* 0x0000000000047213 */ /* 0x000fca0000000000 */
[----:B------:R1:W2:Y:S02]  /*00c0*/  F2I.FTZ.U32.TRUNC.NTZ R3, R2 ;  /* 0x0000000200037305 */ /* 0x0002a4000021f000 */
[----:B-1----:R-:W-:Y:S02]  /*00d0*/  IMAD.MOV.U32 R2, RZ, RZ, RZ ;  /* 0x000000ffff027224 */ /* 0x002fe400078e00ff */
[----:B--2---:R-:W-:-:S04]  /*00e0*/  IMAD.MOV R6, RZ, RZ, -R3 ;  /* 0x000000ffff067224 */ /* 0x004fc800078e0a03 */
[----:B------:R-:W-:-:S04]  /*00f0*/  IMAD R5, R6, R7, RZ ;  /* 0x0000000706057224 */ /* 0x000fc800078e02ff */
[----:B------:R-:W-:-:S06]  /*0100*/  IMAD.HI.U32 R3, R3, R5, R2 ;  /* 0x0000000503037227 */ /* 0x000fcc00078e0002 */
[----:B------:R-:W-:-:S04]  /*0110*/  IMAD.HI.U32 R9, R3, R4, RZ ;  /* 0x0000000403097227 */ /* 0x000fc800078e00ff */
[----:B------:R-:W-:-:S04]  /*0120*/  IMAD.MOV R2, RZ, RZ, -R9 ;  /* 0x000000ffff027224 */ /* 0x000fc800078e0a09 */
[----:B------:R-:W-:-:S05]  /*0130*/  IMAD R2, R7, R2, R4 ;  /* 0x0000000207027224 */ /* 0x000fca00078e0204 */
[----:B------:R-:W-:-:S13]  /*0140*/  ISETP.GT.U32.AND P2, PT, R7, R2, PT ;  /* 0x000000020700720c */ /* 0x000fda0003f44070 */
[----:B------:R-:W-:Y:S02]  /*0150*/  @!P2 IMAD.IADD R2, R2, 0x1, -R7 ;  /* 0x000000010202a824 */ /* 0x000fe400078e0a07 */
[----:B------:R-:W-:Y:S01]  /*0160*/  @!P2 VIADD R9, R9, 0x1 ;  /* 0x000000010909a836 */ /* 0x000fe20000000000 */
[----:B------:R-:W-:Y:S02]  /*0170*/  ISETP.NE.AND P2, PT, R11, RZ, PT ;  /* 0x000000ff0b00720c */ /* 0x000fe40003f45270 */
[----:B------:R-:W-:Y:S02]  /*0180*/  ISETP.GE.U32.AND P0, PT, R2, R7, PT ;  /* 0x000000070200720c */ /* 0x000fe40003f06070 */
[----:B------:R-:W-:-:S04]  /*0190*/  LOP3.LUT R2, R0, R11, RZ, 0x3c, !PT ;  /* 0x0000000b00027212 */ /* 0x000fc800078e3cff */
[----:B------:R-:W-:-:S07]  /*01a0*/  ISETP.GE.AND P1, PT, R2, RZ, PT ;  /* 0x000000ff0200720c */ /* 0x000fce0003f26270 */
[----:B------:R-:W-:-:S06]  /*01b0*/  @P0 VIADD R9, R9, 0x1 ;  /* 0x0000000109090836 */ /* 0x000fcc0000000000 */
[----:B------:R-:W-:Y:S01]  /*01c0*/  @!P1 IMAD.MOV R9, RZ, RZ, -R9 ;  /* 0x000000ffff099224 */ /* 0x000fe200078e0a09 */
[----:B------:R-:W-:-:S04]  /*01d0*/  @!P2 LOP3.LUT R9, RZ, R11, RZ, 0x33, !PT ;  /* 0x0000000bff09a212 */ /* 0x000fc800078e33ff */
[----:B------:R-:W-:-:S05]  /*01e0*/  IADD3 R2, -R9, RZ, RZ ;  /* 0x000000ff09027210 */ /* 0x000fca0007ffe1ff */
[----:B------:R-:W-:-:S05]  /*01f0*/  IMAD R14, R11, R2, R0 ;  /* 0x000000020b0e7224 */ /* 0x000fca00078e0200 */
[----:B------:R-:W-:Y:S01]  /*0200*/  ISETP.GE.AND P0, PT, R14, UR4, PT ;  /* 0x000000040e007c0c */ /* 0x000fe2000bf06270 */
[----:B------:R-:W-:-:S03]  /*0210*/  ULDC UR4, c[0x0][0x228] ;  /* 0x00008a0000047ab9 */ /* 0x000fc60000000800 */
[----:B------:R-:W-:-:S13]  /*0220*/  ISETP.GE.OR P0, PT, R0, UR4, !P0 ;  /* 0x0000000400007c0c */ /* 0x000fda000c706670 */
[----:B------:R-:W-:Y:S05]  /*0230*/  @P0 BRA `(.L_x_0) ;  /* 0x0000000000400947 */ /* 0x000fea0003800000 */
[----:B------:R-:W-:Y:S01]  /*0240*/  MOV R2, 0x0 ;  /* 0x0000000000027802 */ /* 0x000fe20000000f00 */
[----:B------:R-:W-:Y:S01]  /*0250*/  ULDC.64 UR6, c[0x4][0x18] ;  /* 0x0100060000067ab9 */ /* 0x000fe20000000a00 */
[----:B------:R-:W-:Y:S01]  /*0260*/  ULDC.64 UR8, c[0x4][0x8] ;  /* 0x0100020000087ab9 */ /* 0x000fe20000000a00 */
[----:B------:R-:W-:Y:S01]  /*0270*/  IMAD.U32 R4, RZ, RZ, UR6 ;  /* 0x00000006ff047e24 */ /* 0x000fe2000f8e00ff */
[----:B------:R-:W-:Y:S01]  /*0280*/  MOV R11, UR9 ;  /* 0x00000009000b7c02 */ /* 0x000fe20008000f00 */
[----:B------:R-:W-:Y:S01]  /*0290*/  IMAD.U32 R5, RZ, RZ, UR7 ;  /* 0x00000007ff057e24 */ /* 0x000fe2000f8e00ff */
[----:B------:R-:W1:Y:S01]  /*02a0*/  LDC.64 R2, c[0x4][R2] ;  /* 0x0100000002027b82 */ /* 0x000e620000000a00 */
[----:B------:R-:W-:Y:S01]  /*02b0*/  ULDC.64 UR6, c[0x4][0x10] ;  /* 0x0100040000067ab9 */ /* 0x000fe20000000a00 */
[----:B------:R-:W-:Y:S02]  /*02c0*/  IMAD.U32 R10, RZ, RZ, UR8 ;  /* 0x00000008ff0a7e24 */ /* 0x000fe4000f8e00ff */
[----:B------:R-:W-:-:S02]  /*02d0*/  IMAD.U32 R6, RZ, RZ, UR6 ;  /* 0x00000006ff067e24 */ /* 0x000fc4000f8e00ff */
[----:B------:R-:W-:Y:S02]  /*02e0*/  IMAD.U32 R7, RZ, RZ, UR7 ;  /* 0x00000007ff077e24 */ /* 0x000fe4000f8e00ff */
[----:B------:R-:W-:Y:S02]  /*02f0*/  IMAD.MOV.U32 R8, RZ, RZ, 0x19 ;  /* 0x00000019ff087424 */ /* 0x000fe400078e00ff */
[----:B------:R-:W-:Y:S02]  /*0300*/  IMAD.MOV.U32 R12, RZ, RZ, 0x1 ;  /* 0x00000001ff0c7424 */ /* 0x000fe400078e00ff */
[----:B------:R-:W-:-:S07]  /*0310*/  IMAD.MOV.U32 R13, RZ, RZ, RZ ;  /* 0x000000ffff0d7224 */ /* 0x000fce00078e00ff */
[----:B------:R-:W-:-:S07]  /*0320*/  LEPC R20, `(.L_x_0) ;  /* 0x000000001014794e */ /* 0x000fce0000000000 */
[----:B01----:R-:W-:Y:S05]  /*0330*/  CALL.ABS.NOINC R2 ;  /* 0x0000000002007343 */ /* 0x003fea0003c00000 */
.L_x_0:
[----:B------:R-:W1:Y:S01]  /*0340*/  LDC.64 R6, c[0x0][0x208] ;  /* 0x00008200ff067b82 */ /* 0x000e620000000a00 */
[----:B------:R-:W-:Y:S07]  /*0350*/  WARPSYNC.ALL ;  /* 0x0000000000007948 */ /* 0x000fee0003800000 */
[----:B------:R-:W-:Y:S01]  /*0360*/  BAR.SYNC.DEFER_BLOCKING 0x0 ;  /* 0x0000000000007b1d */ /* 0x000fe20000010000 */
[----:B------:R-:W-:-:S07]  /*0370*/  ISETP.GE.AND P1, PT, R0, UR4, PT ;  /* 0x0000000400007c0c */ /* 0x000fce000bf26270 */
[----:B------:R-:W2:Y:S08]  /*0380*/  LDC.64 R2, c[0x0][0x210] ;  /* 0x00008400ff027b82 */ /* 0x000eb00000000a00 */
[----:B------:R-:W3:Y:S01]  /*0390*/  LDC.64 R4, c[0x0][0x218] ;  /* 0x00008600ff047b82 */ /* 0x000ee20000000a00 */
[----:B-1----:R-:W-:Y:S02]  /*03a0*/  @!P1 R2UR UR6, R6 ;  /* 0x00000000060692ca */ /* 0x002fe400000e0000 */
[----:B------:R-:W-:Y:S01]  /*03b0*/  @!P1 R2UR UR7, R7 ;  /* 0x00000000070792ca */ /* 0x000fe200000e0000 */
[----:B--2---:R-:W-:-:S12]  /*03c0*/  IMAD.WIDE R2, R14, 0x8, R2 ;  /* 0x000000080e027825 */ /* 0x004fd800078e0202 */
[----:B------:R-:W2:Y:S01]  /*03d0*/  @!P1 LDG.E.EL.64 R2, desc[UR6][R2.64] ;  /* 0x0000000602029981 */ /* 0x000ea2000c2e1b00 */
[----:B------:R-:W-:Y:S02]  /*03e0*/  PLOP3.LUT P0, PT, PT, PT, PT, 0x8, 0x0 ;  /* 0x000000000000781c */ /* 0x000fe40003f0e170 */
[----:B--2---:R-:W-:-:S04]  /*03f0*/  @!P1 ISETP.NE.U32.AND P2, PT, R2, RZ, PT ;  /* 0x000000ff0200920c */ /* 0x004fc80003f45070 */
[----:B------:R-:W-:Y:S01]  /*0400*/  @!P1 ISETP.NE.AND.EX P0, PT, R3, RZ, PT, P2 ;  /* 0x000000ff0300920c */ /* 0x000fe20003f05320 */
[----:B---3--:R-:W-:-:S12]  /*0410*/  @P1 EXIT ;  /* 0x000000000000194d */ /* 0x008fd80003800000 */
[----:B------:R-:W-:Y:S01]  /*0420*/  R2UR UR6, R6 ;  /* 0x00000000060672ca */ /* 0x000fe200000e0000 */
[----:B------:R-:W-:Y:S01]  /*0430*/  IMAD.WIDE R2, R0, 0x2, R4 ;  /* 0x0000000200027825 */ /* 0x000fe200078e0204 */
[----:B------:R-:W-:Y:S02]  /*0440*/  R2UR UR7, R7 ;  /* 0x00000000070772ca */ /* 0x000fe400000e0000 */
[----:B------:R-:W-:Y:S02]  /*0450*/  ISETP.GT.AND P1, PT, R14, R9, PT ;  /* 0x000000090e00720c */ /* 0x000fe40003f24270 */
[----:B------:R-:W-:-:S04]  /*0460*/  SEL R6, RZ, 0xfc00, P0 ;  /* 0x0000fc00ff067807 */ /* 0x000fc80000000000 */
[----:B------:R-:W-:-:S05]  /*0470*/  SEL R5, R6, 0xfc00, !P1 ;  /* 0x0000fc0006057807 */ /* 0x000fca0004800000 */
[----:B------:R-:W-:Y:S01]  /*0480*/  STG.E.U16 desc[UR6][R2.64], R5 ;  /* 0x0000000502007986 */ /* 0x000fe2000c101506 */
[----:B------:R-:W-:Y:S05]  /*0490*/  EXIT ;  /* 0x000000000000794d */ /* 0x000fea0003800000 */
.L_x_1:
[----:B------:R-:W-:-:S00]  /*04a0*/  BRA `(.L_x_1) ;  /* 0xfffffffc00fc7947 */ /* 0x000fc0000383ffff */
[----:B------:R-:W-:-:S00]  /*04b0*/  NOP ;  /* 0x0000000000007918 */ /* 0x000fc00000000000 */
        /* <DEDUP_REMOVED lines=12> */
.L_x_2:


//--------------------- .nv.global.init           --------------------------
	.section	.nv.global.init,"aw",@progbits
.nv.global.init:
	.type		assertFunc_0,@object
	.size		assertFunc_0,(assertMessage_0 - assertFunc_0)
assertFunc_0:
        /*0000*/ 	.byte	0x75, 0x6e, 0x6b, 0x6e, 0x6f, 0x77, 0x6e, 0x00
	.type		assertMessage_0,@object
	.size		assertMessage_0,(assertFile_0 - assertMessage_0)
assertMessage_0:
        /*0008*/ 	.byte	0x69, 0x6e, 0x64, 0x65, 0x78, 0x20, 0x6f, 0x75, 0x74, 0x20, 0x6f, 0x66, 0x20, 0x62, 0x6f, 0x75
        /*0018*/ 	.byte	0x6e, 0x64, 0x73, 0x3a, 0x20, 0x78, 0x30, 0x20, 0x3c, 0x20, 0x6b, 0x73, 0x31, 0x00
	.type		assertFile_0,@object
	.size		assertFile_0,(.L_1 - assertFile_0)
assertFile_0:
        /*0026*/ 	.byte	0x2e, 0x2f, 0x6c, 0x6f, 0x63, 0x61, 0x6c, 0x5f, 0x63, 0x61, 0x63, 0x68, 0x65, 0x2f, 0x62, 0x69
        /*0036*/ 	.byte	0x2f, 0x63, 0x62, 0x69, 0x37, 0x33, 0x71, 0x61, 0x66, 0x7a, 0x34, 0x67, 0x76, 0x6a, 0x37, 0x35
        /*0046*/ 	.byte	0x37, 0x6b, 0x67, 0x6b, 0x73, 0x70, 0x66, 0x66, 0x35, 0x6b, 0x77, 0x77, 0x64, 0x75, 0x61, 0x32
        /*0056*/ 	.byte	0x70, 0x62, 0x37, 0x6d, 0x69, 0x6e, 0x78, 0x67, 0x6f, 0x34, 0x6a, 0x6e, 0x69, 0x37, 0x72, 0x62
        /*0066*/ 	.byte	0x64, 0x70, 0x72, 0x78, 0x32, 0x2e, 0x70, 0x79, 0x00
.L_1:


//--------------------- .nv.constant0.triton_poi_fused_scalar_tensor_where_5 --------------------------
	.section	.nv.constant0.triton_poi_fused_scalar_tensor_where_5,"a",@progbits
	.sectionflags	@""
	.align	4
.nv.constant0.triton_poi_fused_scalar_tensor_where_5:
	.zero		568


//--------------------- SYMBOLS --------------------------

	.type		__assertfail,@function
